//
// Generated by NVIDIA NVVM Compiler
//
// Compiler Build ID: CL-36424714
// Cuda compilation tools, release 13.0, V13.0.88
// Based on NVVM 20.0.0
//

.version 9.0
.target sm_100
.address_size 64

	// .globl	_Z8my_orderiPiS_i

.visible .entry _Z8my_orderiPiS_i(
	.param .u32 _Z8my_orderiPiS_i_param_0,
	.param .u64 .ptr .align 1 _Z8my_orderiPiS_i_param_1,
	.param .u64 .ptr .align 1 _Z8my_orderiPiS_i_param_2,
	.param .u32 _Z8my_orderiPiS_i_param_3
)
{
	.reg .pred 	%p<11>;
	.reg .b32 	%r<34>;
	.reg .b64 	%rd<19>;

	ld.param.u32 	%r13, [_Z8my_orderiPiS_i_param_0];
	ld.param.u64 	%rd3, [_Z8my_orderiPiS_i_param_1];
	ld.param.u64 	%rd4, [_Z8my_orderiPiS_i_param_2];
	ld.param.u32 	%r14, [_Z8my_orderiPiS_i_param_3];
	cvta.to.global.u64 	%rd1, %rd4;
	cvta.to.global.u64 	%rd2, %rd3;
	div.s32 	%r1, %r13, %r14;
	mov.u32 	%r15, %tid.y;
	mul.lo.s32 	%r32, %r1, %r15;
	add.s32 	%r3, %r32, %r1;
	setp.ge.u32 	%p1, %r32, %r3;
	@%p1 bra 	$L__BB0_6;
	and.b32  	%r4, %r1, 3;
	setp.eq.s32 	%p2, %r4, 0;
	@%p2 bra 	$L__BB0_4;
	neg.s32 	%r30, %r4;
$L__BB0_3:
	.pragma "nounroll";
	mul.wide.s32 	%rd5, %r32, 4;
	add.s64 	%rd6, %rd2, %rd5;
	ld.global.u32 	%r16, [%rd6];
	setp.eq.s32 	%p3, %r16, -1;
	selp.b32 	%r17, %r13, %r16, %p3;
	mul.wide.s32 	%rd7, %r17, 4;
	add.s64 	%rd8, %rd1, %rd7;
	st.global.u32 	[%rd8], %r32;
	add.s32 	%r32, %r32, 1;
	add.s32 	%r30, %r30, 1;
	setp.ne.s32 	%p4, %r30, 0;
	@%p4 bra 	$L__BB0_3;
$L__BB0_4:
	add.s32 	%r18, %r1, -1;
	setp.lt.u32 	%p5, %r18, 3;
	@%p5 bra 	$L__BB0_6;
$L__BB0_5:
	mul.wide.s32 	%rd9, %r32, 4;
	add.s64 	%rd10, %rd2, %rd9;
	ld.global.u32 	%r19, [%rd10];
	setp.eq.s32 	%p6, %r19, -1;
	selp.b32 	%r20, %r13, %r19, %p6;
	mul.wide.s32 	%rd11, %r20, 4;
	add.s64 	%rd12, %rd1, %rd11;
	st.global.u32 	[%rd12], %r32;
	ld.global.u32 	%r21, [%rd10+4];
	setp.eq.s32 	%p7, %r21, -1;
	selp.b32 	%r22, %r13, %r21, %p7;
	mul.wide.s32 	%rd13, %r22, 4;
	add.s64 	%rd14, %rd1, %rd13;
	add.s32 	%r23, %r32, 1;
	st.global.u32 	[%rd14], %r23;
	ld.global.u32 	%r24, [%rd10+8];
	setp.eq.s32 	%p8, %r24, -1;
	selp.b32 	%r25, %r13, %r24, %p8;
	mul.wide.s32 	%rd15, %r25, 4;
	add.s64 	%rd16, %rd1, %rd15;
	add.s32 	%r26, %r32, 2;
	st.global.u32 	[%rd16], %r26;
	ld.global.u32 	%r27, [%rd10+12];
	setp.eq.s32 	%p9, %r27, -1;
	selp.b32 	%r28, %r13, %r27, %p9;
	mul.wide.s32 	%rd17, %r28, 4;
	add.s64 	%rd18, %rd1, %rd17;
	add.s32 	%r29, %r32, 3;
	st.global.u32 	[%rd18], %r29;
	add.s32 	%r32, %r32, 4;
	setp.ne.s32 	%p10, %r32, %r3;
	@%p10 bra 	$L__BB0_5;
$L__BB0_6:
	ret;

}


// ===== COMPILED SASS (sm_100) =====

	.target	sm_100

	.elftype	@"ET_EXEC"


//--------------------- .note.nv.tkinfo           --------------------------
	.section	.note.nv.tkinfo,"",@"SHT_NOTE"
	.sectionflags	@"SHF_NOTE_NV_TKINFO"
	.tkinfo
        /*0018*/ 	.word	0x00000002
        /*0030*/ 	.string	""
        /*0030*/ 	.string	"ptxas"
        /*0030*/ 	.string	"Cuda compilation tools, release 13.0, V13.0.88"
        /*0030*/ 	.string	"Build cuda_13.0.r13.0/compiler.36424714_0"
        /*0030*/ 	.string	"-arch sm_100 -m 64 "



//--------------------- .note.nv.cuinfo           --------------------------
	.section	.note.nv.cuinfo,"",@"SHT_NOTE"
	.sectionflags	@"SHF_NOTE_NV_CUINFO"
        /*0018*/ 	.short	0x0002
        /*001a*/ 	.short	0x0064
        /*001c*/ 	.short	0x0082
	.zero		2


//--------------------- .nv.info                  --------------------------
	.section	.nv.info,"",@"SHT_CUDA_INFO"
	.align	4


	//----- nvinfo : EIATTR_REGCOUNT
	.align		4
        /*0000*/ 	.byte	0x04, 0x2f
        /*0002*/ 	.short	(.L_1 - .L_0)
	.align		4
.L_0:
        /*0004*/ 	.word	index@(_Z8my_orderiPiS_i)
        /*0008*/ 	.word	0x00000018


	//----- nvinfo : EIATTR_FRAME_SIZE
	.align		4
.L_1:
        /*000c*/ 	.byte	0x04, 0x11
        /*000e*/ 	.short	(.L_3 - .L_2)
	.align		4
.L_2:
        /*0010*/ 	.word	index@(_Z8my_orderiPiS_i)
        /*0014*/ 	.word	0x00000000


	//----- nvinfo : EIATTR_MIN_STACK_SIZE
	.align		4
.L_3:
        /*0018*/ 	.byte	0x04, 0x12
        /*001a*/ 	.short	(.L_5 - .L_4)
	.align		4
.L_4:
        /*001c*/ 	.word	index@(_Z8my_orderiPiS_i)
        /*0020*/ 	.word	0x00000000
.L_5:


//--------------------- .nv.compat                --------------------------
	.section	.nv.compat,"",@"SHT_CUDA_COMPAT_INFO"
	.align	4
        /*0000*/ 	.byte	0x02, 0x09, 0x00, 0x00, 0x02, 0x02, 0x01, 0x00, 0x02, 0x05, 0x05, 0x00, 0x03, 0x07, 0x01, 0x01
        /*0010*/ 	.byte	0x02, 0x03, 0x00, 0x00, 0x02, 0x06, 0x01, 0x00, 0x04, 0x0b, 0x08, 0x00, 0x09, 0x00, 0x00, 0x00
        /*0020*/ 	.byte	0x00, 0x00, 0x00, 0x00


//--------------------- .nv.info._Z8my_orderiPiS_i --------------------------
	.section	.nv.info._Z8my_orderiPiS_i,"",@"SHT_CUDA_INFO"
	.sectionflags	@""
	.align	4


	//----- nvinfo : EIATTR_CUDA_API_VERSION
	.align		4
        /*0000*/ 	.byte	0x04, 0x37
        /*0002*/ 	.short	(.L_7 - .L_6)
.L_6:
        /*0004*/ 	.word	0x00000082


	//----- nvinfo : EIATTR_KPARAM_INFO
	.align		4
.L_7:
        /*0008*/ 	.byte	0x04, 0x17
        /*000a*/ 	.short	(.L_9 - .L_8)
.L_8:
        /*000c*/ 	.word	0x00000000
        /*0010*/ 	.short	0x0003
        /*0012*/ 	.short	0x0018
        /*0014*/ 	.byte	0x00, 0xf0, 0x11, 0x00


	//----- nvinfo : EIATTR_KPARAM_INFO
	.align		4
.L_9:
        /*0018*/ 	.byte	0x04, 0x17
        /*001a*/ 	.short	(.L_11 - .L_10)
.L_10:
        /*001c*/ 	.word	0x00000000
        /*0020*/ 	.short	0x0002
        /*0022*/ 	.short	0x0010
        /*0024*/ 	.byte	0x00, 0xf5, 0x21, 0x00


	//----- nvinfo : EIATTR_KPARAM_INFO
	.align		4
.L_11:
        /*0028*/ 	.byte	0x04, 0x17
        /*002a*/ 	.short	(.L_13 - .L_12)
.L_12:
        /*002c*/ 	.word	0x00000000
        /*0030*/ 	.short	0x0001
        /*0032*/ 	.short	0x0008
        /*0034*/ 	.byte	0x00, 0xf5, 0x21, 0x00


	//----- nvinfo : EIATTR_KPARAM_INFO
	.align		4
.L_13:
        /*0038*/ 	.byte	0x04, 0x17
        /*003a*/ 	.short	(.L_15 - .L_14)
.L_14:
        /*003c*/ 	.word	0x00000000
        /*0040*/ 	.short	0x0000
        /*0042*/ 	.short	0x0000
        /*0044*/ 	.byte	0x00, 0xf0, 0x11, 0x00


	//----- nvinfo : EIATTR_SPARSE_MMA_MASK
	.align		4
.L_15:
        /*0048*/ 	.byte	0x03, 0x50
        /*004a*/ 	.short	0x0000


	//----- nvinfo : EIATTR_MAXREG_COUNT
	.align		4
        /*004c*/ 	.byte	0x03, 0x1b
        /*004e*/ 	.short	0x00ff


	//----- nvinfo : EIATTR_MERCURY_ISA_VERSION
	.align		4
        /*0050*/ 	.byte	0x03, 0x5f
        /*0052*/ 	.short	0x0101


	//----- nvinfo : EIATTR_VRC_CTA_INIT_COUNT
	.align		4
        /*0054*/ 	.byte	0x02, 0x4a
	.zero		1
	.zero		1


	//----- nvinfo : EIATTR_EXIT_INSTR_OFFSETS
	.align		4
        /*0058*/ 	.byte	0x04, 0x1c
        /*005a*/ 	.short	(.L_17 - .L_16)


	//   ....[0]....
.L_16:
        /*005c*/ 	.word	0x000001f0


	//   ....[1]....
        /*0060*/ 	.word	0x00000340


	//   ....[2]....
        /*0064*/ 	.word	0x00000500


	//----- nvinfo : EIATTR_CRS_STACK_SIZE
	.align		4
.L_17:
        /*0068*/ 	.byte	0x04, 0x1e
        /*006a*/ 	.short	(.L_19 - .L_18)
.L_18:
        /*006c*/ 	.word	0x00000000


	//----- nvinfo : EIATTR_CBANK_PARAM_SIZE
	.align		4
.L_19:
        /*0070*/ 	.byte	0x03, 0x19
        /*0072*/ 	.short	0x001c


	//----- nvinfo : EIATTR_PARAM_CBANK
	.align		4
        /*0074*/ 	.byte	0x04, 0x0a
        /*0076*/ 	.short	(.L_21 - .L_20)
	.align		4
.L_20:
        /*0078*/ 	.word	index@(.nv.constant0._Z8my_orderiPiS_i)
        /*007c*/ 	.short	0x0380
        /*007e*/ 	.short	0x001c


	//----- nvinfo : EIATTR_SW_WAR
	.align		4
.L_21:
        /*0080*/ 	.byte	0x04, 0x36
        /*0082*/ 	.short	(.L_23 - .L_22)
.L_22:
        /*0084*/ 	.word	0x00000008
.L_23:


//--------------------- .nv.callgraph             --------------------------
	.section	.nv.callgraph,"",@"SHT_CUDA_CALLGRAPH"
	.align	4
	.sectionentsize	8
	.align		4
        /*0000*/ 	.word	0x00000000
	.align		4
        /*0004*/ 	.word	0xffffffff
	.align		4
        /*0008*/ 	.word	0x00000000
	.align		4
        /*000c*/ 	.word	0xfffffffe
	.align		4
        /*0010*/ 	.word	0x00000000
	.align		4
        /*0014*/ 	.word	0xfffffffd
	.align		4
        /*0018*/ 	.word	0x00000000
	.align		4
        /*001c*/ 	.word	0xfffffffc


//--------------------- .text._Z8my_orderiPiS_i   --------------------------
	.section	.text._Z8my_orderiPiS_i,"ax",@progbits
	.align	128
        .global         _Z8my_orderiPiS_i
        .type           _Z8my_orderiPiS_i,@function
        .size           _Z8my_orderiPiS_i,(.L_x_4 - _Z8my_orderiPiS_i)
        .other          _Z8my_orderiPiS_i,@"STO_CUDA_ENTRY STV_DEFAULT"
_Z8my_orderiPiS_i:
.text._Z8my_orderiPiS_i:
[----:B------:R-:W-:Y:S08]  /*0000*/  LDC R1, c[0x0][0x37c] ;  /* 0x0000df00ff017b82 */ /* 0x000ff00000000800 */
[----:B------:R-:W0:Y:S08]  /*0010*/  LDC R9, c[0x0][0x398] ;  /* 0x0000e600ff097b82 */ /* 0x000e300000000800 */
[----:B------:R-:W1:Y:S01]  /*0020*/  LDC R0, c[0x0][0x380] ;  /* 0x0000e000ff007b82 */ /* 0x000e620000000800 */
[----:B0-----:R-:W-:-:S04]  /*0030*/  IABS R5, R9 ;  /* 0x0000000900057213 */ /* 0x001fc80000000000 */
[----:B------:R-:W0:Y:S08]  /*0040*/  I2F.RP R4, R5 ;  /* 0x0000000500047306 */ /* 0x000e300000209400 */
[----:B0-----:R-:W0:Y:S02]  /*0050*/  MUFU.RCP R4, R4 ;  /* 0x0000000400047308 */ /* 0x001e240000001000 */
[----:B0-----:R-:W-:-:S06]  /*0060*/  VIADD R2, R4, 0xffffffe ;  /* 0x0ffffffe04027836 */ /* 0x001fcc0000000000 */
[----:B------:R0:W2:Y:S02]  /*0070*/  F2I.FTZ.U32.TRUNC.NTZ R3, R2 ;  /* 0x0000000200037305 */ /* 0x0000a4000021f000 */
[----:B0-----:R-:W-:Y:S02]  /*0080*/  IMAD.MOV.U32 R2, RZ, RZ, RZ ;  /* 0x000000ffff027224 */ /* 0x001fe400078e00ff */
[----:B--2---:R-:W-:-:S04]  /*0090*/  IMAD.MOV R6, RZ, RZ, -R3 ;  /* 0x000000ffff067224 */ /* 0x004fc800078e0a03 */
[----:B------:R-:W-:Y:S01]  /*00a0*/  IMAD R7, R6, R5, RZ ;  /* 0x0000000506077224 */ /* 0x000fe200078e02ff */
[----:B-1----:R-:W-:-:S03]  /*00b0*/  IABS R6, R0 ;  /* 0x0000000000067213 */ /* 0x002fc60000000000 */
[----:B------:R-:W-:Y:S02]  /*00c0*/  IMAD.HI.U32 R3, R3, R7, R2 ;  /* 0x0000000703037227 */ /* 0x000fe400078e0002 */
[----:B------:R-:W0:Y:S04]  /*00d0*/  S2R R7, SR_TID.Y ;  /* 0x0000000000077919 */ /* 0x000e280000002200 */
[----:B------:R-:W-:-:S05]  /*00e0*/  IMAD.HI.U32 R3, R3, R6, RZ ;  /* 0x0000000603037227 */ /* 0x000fca00078e00ff */
[----:B------:R-:W-:-:S05]  /*00f0*/  IADD3 R4, PT, PT, -R3, RZ, RZ ;  /* 0x000000ff03047210 */ /* 0x000fca0007ffe1ff */
[----:B------:R-:W-:-:S05]  /*0100*/  IMAD R2, R5, R4, R6 ;  /* 0x0000000405027224 */ /* 0x000fca00078e0206 */
[----:B------:R-:W-:-:S13]  /*0110*/  ISETP.GT.U32.AND P2, PT, R5, R2, PT ;  /* 0x000000020500720c */ /* 0x000fda0003f44070 */
[----:B------:R-:W-:Y:S02]  /*0120*/  @!P2 IMAD.IADD R2, R2, 0x1, -R5 ;  /* 0x000000010202a824 */ /* 0x000fe400078e0a05 */
[----:B------:R-:W-:Y:S01]  /*0130*/  @!P2 VIADD R3, R3, 0x1 ;  /* 0x000000010303a836 */ /* 0x000fe20000000000 */
[----:B------:R-:W-:Y:S02]  /*0140*/  ISETP.NE.AND P2, PT, R9, RZ, PT ;  /* 0x000000ff0900720c */ /* 0x000fe40003f45270 */
[----:B------:R-:W-:Y:S02]  /*0150*/  ISETP.GE.U32.AND P0, PT, R2, R5, PT ;  /* 0x000000050200720c */ /* 0x000fe40003f06070 */
[----:B------:R-:W-:-:S04]  /*0160*/  LOP3.LUT R2, R0, R9, RZ, 0x3c, !PT ;  /* 0x0000000900027212 */ /* 0x000fc800078e3cff */
[----:B------:R-:W-:-:S07]  /*0170*/  ISETP.GE.AND P1, PT, R2, RZ, PT ;  /* 0x000000ff0200720c */ /* 0x000fce0003f26270 */
[----:B------:R-:W-:-:S05]  /*0180*/  @P0 VIADD R3, R3, 0x1 ;  /* 0x0000000103030836 */ /* 0x000fca0000000000 */
[----:B------:R-:W-:-:S05]  /*0190*/  MOV R8, R3 ;  /* 0x0000000300087202 */ /* 0x000fca0000000f00 */
[----:B------:R-:W-:Y:S01]  /*01a0*/  @!P1 IMAD.MOV R8, RZ, RZ, -R8 ;  /* 0x000000ffff089224 */ /* 0x000fe200078e0a08 */
[----:B------:R-:W-:-:S05]  /*01b0*/  @!P2 LOP3.LUT R8, RZ, R9, RZ, 0x33, !PT ;  /* 0x00000009ff08a212 */ /* 0x000fca00078e33ff */
[----:B0-----:R-:W-:-:S04]  /*01c0*/  IMAD R7, R8, R7, RZ ;  /* 0x0000000708077224 */ /* 0x001fc800078e02ff */
[----:B------:R-:W-:-:S05]  /*01d0*/  IMAD.IADD R6, R8, 0x1, R7 ;  /* 0x0000000108067824 */ /* 0x000fca00078e0207 */
[----:B------:R-:W-:-:S13]  /*01e0*/  ISETP.GE.U32.AND P0, PT, R7, R6, PT ;  /* 0x000000060700720c */ /* 0x000fda0003f06070 */
[----:B------:R-:W-:Y:S05]  /*01f0*/  @P0 EXIT ;  /* 0x000000000000094d */ /* 0x000fea0003800000 */
[----:B------:R-:W0:Y:S01]  /*0200*/  LDC.64 R2, c[0x0][0x388] ;  /* 0x0000e200ff027b82 */ /* 0x000e220000000a00 */
[C---:B------:R-:W-:Y:S01]  /*0210*/  IADD3 R9, PT, PT, R8.reuse, -0x1, RZ ;  /* 0xffffffff08097810 */ /* 0x040fe20007ffe0ff */
[----:B------:R-:W1:Y:S01]  /*0220*/  LDCU.64 UR4, c[0x0][0x358] ;  /* 0x00006b00ff0477ac */ /* 0x000e620008000a00 */
[----:B------:R-:W-:Y:S02]  /*0230*/  LOP3.LUT P1, R8, R8, 0x3, RZ, 0xc0, !PT ;  /* 0x0000000308087812 */ /* 0x000fe4000782c0ff */
[----:B------:R-:W-:-:S03]  /*0240*/  ISETP.GE.U32.AND P0, PT, R9, 0x3, PT ;  /* 0x000000030900780c */ /* 0x000fc60003f06070 */
[----:B------:R-:W2:Y:S08]  /*0250*/  LDC.64 R4, c[0x0][0x390] ;  /* 0x0000e400ff047b82 */ /* 0x000eb00000000a00 */
[----:B------:R-:W-:Y:S05]  /*0260*/  @!P1 BRA `(.L_x_0) ;  /* 0x0000000000349947 */ /* 0x000fea0003800000 */
[----:B------:R-:W3:Y:S01]  /*0270*/  LDC.64 R12, c[0x0][0x388] ;  /* 0x0000e200ff0c7b82 */ /* 0x000ee20000000a00 */
[----:B------:R-:W-:-:S07]  /*0280*/  IMAD.MOV R16, RZ, RZ, -R8 ;  /* 0x000000ffff107224 */ /* 0x000fce00078e0a08 */
[----:B------:R-:W4:Y:S02]  /*0290*/  LDC.64 R14, c[0x0][0x390] ;  /* 0x0000e400ff0e7b82 */ /* 0x000f240000000a00 */
.L_x_1:
[----:B---3--:R-:W-:-:S06]  /*02a0*/  IMAD.WIDE R8, R7, 0x4, R12 ;  /* 0x0000000407087825 */ /* 0x008fcc00078e020c */
[----:B-1----:R-:W3:Y:S01]  /*02b0*/  LDG.E R9, desc[UR4][R8.64] ;  /* 0x0000000408097981 */ /* 0x002ee2000c1e1900 */
[----:B------:R-:W-:Y:S01]  /*02c0*/  VIADD R16, R16, 0x1 ;  /* 0x0000000110107836 */ /* 0x000fe20000000000 */
[----:B---3--:R-:W-:-:S04]  /*02d0*/  ISETP.NE.AND P1, PT, R9, -0x1, PT ;  /* 0xffffffff0900780c */ /* 0x008fc80003f25270 */
[----:B------:R-:W-:Y:S02]  /*02e0*/  SEL R11, R9, R0, P1 ;  /* 0x00000000090b7207 */ /* 0x000fe40000800000 */
[----:B------:R-:W-:-:S03]  /*02f0*/  ISETP.NE.AND P1, PT, R16, RZ, PT ;  /* 0x000000ff1000720c */ /* 0x000fc60003f25270 */
[----:B----4-:R-:W-:-:S05]  /*0300*/  IMAD.WIDE R10, R11, 0x4, R14 ;  /* 0x000000040b0a7825 */ /* 0x010fca00078e020e */
[----:B------:R1:W-:Y:S02]  /*0310*/  STG.E desc[UR4][R10.64], R7 ;  /* 0x000000070a007986 */ /* 0x0003e4000c101904 */
[----:B-1----:R-:W-:-:S03]  /*0320*/  IADD3 R7, PT, PT, R7, 0x1, RZ ;  /* 0x0000000107077810 */ /* 0x002fc60007ffe0ff */
[----:B------:R-:W-:Y:S05]  /*0330*/  @P1 BRA `(.L_x_1) ;  /* 0xfffffffc00d81947 */ /* 0x000fea000383ffff */
.L_x_0:
[----:B-1----:R-:W-:Y:S05]  /*0340*/  @!P0 EXIT ;  /* 0x000000000000894d */ /* 0x002fea0003800000 */
.L_x_2:
[----:B0-----:R-:W-:-:S05]  /*0350*/  IMAD.WIDE R8, R7, 0x4, R2 ;  /* 0x0000000407087825 */ /* 0x001fca00078e0202 */
[----:B---3--:R-:W3:Y:S02]  /*0360*/  LDG.E R11, desc[UR4][R8.64] ;  /* 0x00000004080b7981 */ /* 0x008ee4000c1e1900 */
[----:B---3--:R-:W-:-:S04]  /*0370*/  ISETP.NE.AND P0, PT, R11, -0x1, PT ;  /* 0xffffffff0b00780c */ /* 0x008fc80003f05270 */
[----:B------:R-:W-:-:S05]  /*0380*/  SEL R11, R11, R0, P0 ;  /* 0x000000000b0b7207 */ /* 0x000fca0000000000 */
[----:B--2---:R-:W-:-:S05]  /*0390*/  IMAD.WIDE R10, R11, 0x4, R4 ;  /* 0x000000040b0a7825 */ /* 0x004fca00078e0204 */
[----:B------:R0:W-:Y:S04]  /*03a0*/  STG.E desc[UR4][R10.64], R7 ;  /* 0x000000070a007986 */ /* 0x0001e8000c101904 */
[----:B------:R-:W2:Y:S01]  /*03b0*/  LDG.E R13, desc[UR4][R8.64+0x4] ;  /* 0x00000404080d7981 */ /* 0x000ea2000c1e1900 */
[----:B------:R-:W-:Y:S01]  /*03c0*/  VIADD R21, R7, 0x1 ;  /* 0x0000000107157836 */ /* 0x000fe20000000000 */
[----:B--2---:R-:W-:-:S04]  /*03d0*/  ISETP.NE.AND P0, PT, R13, -0x1, PT ;  /* 0xffffffff0d00780c */ /* 0x004fc80003f05270 */
[----:B------:R-:W-:-:S05]  /*03e0*/  SEL R13, R13, R0, P0 ;  /* 0x000000000d0d7207 */ /* 0x000fca0000000000 */
[----:B------:R-:W-:-:S05]  /*03f0*/  IMAD.WIDE R12, R13, 0x4, R4 ;  /* 0x000000040d0c7825 */ /* 0x000fca00078e0204 */
[----:B------:R1:W-:Y:S04]  /*0400*/  STG.E desc[UR4][R12.64], R21 ;  /* 0x000000150c007986 */ /* 0x0003e8000c101904 */
[----:B------:R-:W2:Y:S01]  /*0410*/  LDG.E R15, desc[UR4][R8.64+0x8] ;  /* 0x00000804080f7981 */ /* 0x000ea2000c1e1900 */
[----:B------:R-:W-:Y:S01]  /*0420*/  VIADD R17, R7, 0x2 ;  /* 0x0000000207117836 */ /* 0x000fe20000000000 */
[----:B--2---:R-:W-:-:S04]  /*0430*/  ISETP.NE.AND P0, PT, R15, -0x1, PT ;  /* 0xffffffff0f00780c */ /* 0x004fc80003f05270 */
[----:B------:R-:W-:-:S05]  /*0440*/  SEL R15, R15, R0, P0 ;  /* 0x000000000f0f7207 */ /* 0x000fca0000000000 */
[----:B0-----:R-:W-:-:S05]  /*0450*/  IMAD.WIDE R10, R15, 0x4, R4 ;  /* 0x000000040f0a7825 */ /* 0x001fca00078e0204 */
[----:B------:R3:W-:Y:S04]  /*0460*/  STG.E desc[UR4][R10.64], R17 ;  /* 0x000000110a007986 */ /* 0x0007e8000c101904 */
[----:B------:R-:W2:Y:S01]  /*0470*/  LDG.E R15, desc[UR4][R8.64+0xc] ;  /* 0x00000c04080f7981 */ /* 0x000ea2000c1e1900 */
[C---:B------:R-:W-:Y:S01]  /*0480*/  IADD3 R19, PT, PT, R7.reuse, 0x3, RZ ;  /* 0x0000000307137810 */ /* 0x040fe20007ffe0ff */
[----:B------:R-:W-:Y:S01]  /*0490*/  VIADD R7, R7, 0x4 ;  /* 0x0000000407077836 */ /* 0x000fe20000000000 */
[----:B--2---:R-:W-:-:S04]  /*04a0*/  ISETP.NE.AND P0, PT, R15, -0x1, PT ;  /* 0xffffffff0f00780c */ /* 0x004fc80003f05270 */
[----:B------:R-:W-:Y:S02]  /*04b0*/  SEL R15, R15, R0, P0 ;  /* 0x000000000f0f7207 */ /* 0x000fe40000000000 */
[----:B------:R-:W-:-:S03]  /*04c0*/  ISETP.NE.AND P0, PT, R7, R6, PT ;  /* 0x000000060700720c */ /* 0x000fc60003f05270 */
[----:B-1----:R-:W-:-:S05]  /*04d0*/  IMAD.WIDE R12, R15, 0x4, R4 ;  /* 0x000000040f0c7825 */ /* 0x002fca00078e0204 */
[----:B------:R3:W-:Y:S05]  /*04e0*/  STG.E desc[UR4][R12.64], R19 ;  /* 0x000000130c007986 */ /* 0x0007ea000c101904 */
[----:B------:R-:W-:Y:S05]  /*04f0*/  @P0 BRA `(.L_x_2) ;  /* 0xfffffffc00940947 */ /* 0x000fea000383ffff */
[----:B------:R-:W-:Y:S05]  /*0500*/  EXIT ;  /* 0x000000000000794d */ /* 0x000fea0003800000 */
.L_x_3:
[----:B------:R-:W-:-:S00]  /*0510*/  BRA `(.L_x_3) ;  /* 0xfffffffc00fc7947 */ /* 0x000fc0000383ffff */
[----:B------:R-:W-:-:S00]  /*0520*/  NOP ;  /* 0x0000000000007918 */ /* 0x000fc00000000000 */
        /* <DEDUP_REMOVED lines=13> */
.L_x_4:


//--------------------- .nv.shared.reserved.0     --------------------------
	.section	.nv.shared.reserved.0,"aw",@nobits
	.weak		__nv_reservedSMEM_offset_0_alias
	.size		__nv_reservedSMEM_offset_0_alias, 0, 64
	.other		__nv_reservedSMEM_offset_0_alias,@"STO_CUDA_RESERVED_SHARED STV_DEFAULT"
__nv_reservedSMEM_offset_0_alias:
	.zero		0
	.zero		64


//--------------------- .nv.constant0._Z8my_orderiPiS_i --------------------------
	.section	.nv.constant0._Z8my_orderiPiS_i,"a",@progbits
	.sectionflags	@""
	.align	4
.nv.constant0._Z8my_orderiPiS_i:
	.zero		924


//--------------------- SYMBOLS --------------------------

	.type		.nv.reservedSmem.offset0,@object
	.size		.nv.reservedSmem.offset0,0x4
